//
// Generated by NVIDIA NVVM Compiler
//
// Compiler Build ID: CL-36424714
// Cuda compilation tools, release 13.0, V13.0.88
// Based on NVVM 20.0.0
//

.version 9.0
.target sm_100
.address_size 64

	// .globl	_Z6VecAddPiS_S_

.visible .entry _Z6VecAddPiS_S_(
	.param .u64 .ptr .align 1 _Z6VecAddPiS_S__param_0,
	.param .u64 .ptr .align 1 _Z6VecAddPiS_S__param_1,
	.param .u64 .ptr .align 1 _Z6VecAddPiS_S__param_2
)
{
	.reg .pred 	%p<3>;
	.reg .b32 	%r<61>;
	.reg .b64 	%rd<14>;

	ld.param.u64 	%rd4, [_Z6VecAddPiS_S__param_0];
	ld.param.u64 	%rd5, [_Z6VecAddPiS_S__param_1];
	ld.param.u64 	%rd6, [_Z6VecAddPiS_S__param_2];
	cvta.to.global.u64 	%rd7, %rd6;
	cvta.to.global.u64 	%rd8, %rd5;
	cvta.to.global.u64 	%rd9, %rd4;
	mov.u32 	%r7, %ctaid.x;
	mov.u32 	%r8, %ntid.x;
	mov.u32 	%r9, %tid.x;
	mad.lo.s32 	%r10, %r7, %r8, %r9;
	shl.b32 	%r1, %r10, 9;
	add.s64 	%rd1, %rd9, 32;
	add.s64 	%rd2, %rd8, 32;
	add.s64 	%rd3, %rd7, 32;
	mov.b32 	%r60, 0;
	mov.u32 	%r59, %r1;
$L__BB0_1:
	setp.gt.s32 	%p1, %r1, 33553919;
	@%p1 bra 	$L__BB0_3;
	mul.wide.s32 	%rd10, %r59, 4;
	add.s64 	%rd11, %rd1, %rd10;
	add.s64 	%rd12, %rd2, %rd10;
	add.s64 	%rd13, %rd3, %rd10;
	ld.global.u32 	%r11, [%rd11+-32];
	ld.global.u32 	%r12, [%rd12+-32];
	add.s32 	%r13, %r12, %r11;
	st.global.u32 	[%rd13+-32], %r13;
	ld.global.u32 	%r14, [%rd11+-28];
	ld.global.u32 	%r15, [%rd12+-28];
	add.s32 	%r16, %r15, %r14;
	st.global.u32 	[%rd13+-28], %r16;
	ld.global.u32 	%r17, [%rd11+-24];
	ld.global.u32 	%r18, [%rd12+-24];
	add.s32 	%r19, %r18, %r17;
	st.global.u32 	[%rd13+-24], %r19;
	ld.global.u32 	%r20, [%rd11+-20];
	ld.global.u32 	%r21, [%rd12+-20];
	add.s32 	%r22, %r21, %r20;
	st.global.u32 	[%rd13+-20], %r22;
	ld.global.u32 	%r23, [%rd11+-16];
	ld.global.u32 	%r24, [%rd12+-16];
	add.s32 	%r25, %r24, %r23;
	st.global.u32 	[%rd13+-16], %r25;
	ld.global.u32 	%r26, [%rd11+-12];
	ld.global.u32 	%r27, [%rd12+-12];
	add.s32 	%r28, %r27, %r26;
	st.global.u32 	[%rd13+-12], %r28;
	ld.global.u32 	%r29, [%rd11+-8];
	ld.global.u32 	%r30, [%rd12+-8];
	add.s32 	%r31, %r30, %r29;
	st.global.u32 	[%rd13+-8], %r31;
	ld.global.u32 	%r32, [%rd11+-4];
	ld.global.u32 	%r33, [%rd12+-4];
	add.s32 	%r34, %r33, %r32;
	st.global.u32 	[%rd13+-4], %r34;
	ld.global.u32 	%r35, [%rd11];
	ld.global.u32 	%r36, [%rd12];
	add.s32 	%r37, %r36, %r35;
	st.global.u32 	[%rd13], %r37;
	ld.global.u32 	%r38, [%rd11+4];
	ld.global.u32 	%r39, [%rd12+4];
	add.s32 	%r40, %r39, %r38;
	st.global.u32 	[%rd13+4], %r40;
	ld.global.u32 	%r41, [%rd11+8];
	ld.global.u32 	%r42, [%rd12+8];
	add.s32 	%r43, %r42, %r41;
	st.global.u32 	[%rd13+8], %r43;
	ld.global.u32 	%r44, [%rd11+12];
	ld.global.u32 	%r45, [%rd12+12];
	add.s32 	%r46, %r45, %r44;
	st.global.u32 	[%rd13+12], %r46;
	ld.global.u32 	%r47, [%rd11+16];
	ld.global.u32 	%r48, [%rd12+16];
	add.s32 	%r49, %r48, %r47;
	st.global.u32 	[%rd13+16], %r49;
	ld.global.u32 	%r50, [%rd11+20];
	ld.global.u32 	%r51, [%rd12+20];
	add.s32 	%r52, %r51, %r50;
	st.global.u32 	[%rd13+20], %r52;
	ld.global.u32 	%r53, [%rd11+24];
	ld.global.u32 	%r54, [%rd12+24];
	add.s32 	%r55, %r54, %r53;
	st.global.u32 	[%rd13+24], %r55;
	ld.global.u32 	%r56, [%rd11+28];
	ld.global.u32 	%r57, [%rd12+28];
	add.s32 	%r58, %r57, %r56;
	st.global.u32 	[%rd13+28], %r58;
$L__BB0_3:
	add.s32 	%r60, %r60, 16;
	add.s32 	%r59, %r59, 16;
	setp.ne.s32 	%p2, %r60, 512;
	@%p2 bra 	$L__BB0_1;
	ret;

}


// ===== COMPILED SASS (sm_100) =====

	.target	sm_100

	.elftype	@"ET_EXEC"


//--------------------- .note.nv.tkinfo           --------------------------
	.section	.note.nv.tkinfo,"",@"SHT_NOTE"
	.sectionflags	@"SHF_NOTE_NV_TKINFO"
	.tkinfo
        /*0018*/ 	.word	0x00000002
        /*0030*/ 	.string	""
        /*0030*/ 	.string	"ptxas"
        /*0030*/ 	.string	"Cuda compilation tools, release 13.0, V13.0.88"
        /*0030*/ 	.string	"Build cuda_13.0.r13.0/compiler.36424714_0"
        /*0030*/ 	.string	"-arch sm_100 -m 64 "



//--------------------- .note.nv.cuinfo           --------------------------
	.section	.note.nv.cuinfo,"",@"SHT_NOTE"
	.sectionflags	@"SHF_NOTE_NV_CUINFO"
        /*0018*/ 	.short	0x0002
        /*001a*/ 	.short	0x0064
        /*001c*/ 	.short	0x0082
	.zero		2


//--------------------- .nv.info                  --------------------------
	.section	.nv.info,"",@"SHT_CUDA_INFO"
	.align	4


	//----- nvinfo : EIATTR_REGCOUNT
	.align		4
        /*0000*/ 	.byte	0x04, 0x2f
        /*0002*/ 	.short	(.L_1 - .L_0)
	.align		4
.L_0:
        /*0004*/ 	.word	index@(_Z6VecAddPiS_S_)
        /*0008*/ 	.word	0x00000012


	//----- nvinfo : EIATTR_FRAME_SIZE
	.align		4
.L_1:
        /*000c*/ 	.byte	0x04, 0x11
        /*000e*/ 	.short	(.L_3 - .L_2)
	.align		4
.L_2:
        /*0010*/ 	.word	index@(_Z6VecAddPiS_S_)
        /*0014*/ 	.word	0x00000000


	//----- nvinfo : EIATTR_MIN_STACK_SIZE
	.align		4
.L_3:
        /*0018*/ 	.byte	0x04, 0x12
        /*001a*/ 	.short	(.L_5 - .L_4)
	.align		4
.L_4:
        /*001c*/ 	.word	index@(_Z6VecAddPiS_S_)
        /*0020*/ 	.word	0x00000000
.L_5:


//--------------------- .nv.compat                --------------------------
	.section	.nv.compat,"",@"SHT_CUDA_COMPAT_INFO"
	.align	4
        /*0000*/ 	.byte	0x02, 0x09, 0x00, 0x00, 0x02, 0x02, 0x01, 0x00, 0x02, 0x05, 0x05, 0x00, 0x03, 0x07, 0x01, 0x01
        /*0010*/ 	.byte	0x02, 0x03, 0x00, 0x00, 0x02, 0x06, 0x01, 0x00, 0x04, 0x0b, 0x08, 0x00, 0x09, 0x00, 0x00, 0x00
        /*0020*/ 	.byte	0x00, 0x00, 0x00, 0x00


//--------------------- .nv.info._Z6VecAddPiS_S_  --------------------------
	.section	.nv.info._Z6VecAddPiS_S_,"",@"SHT_CUDA_INFO"
	.sectionflags	@""
	.align	4


	//----- nvinfo : EIATTR_CUDA_API_VERSION
	.align		4
        /*0000*/ 	.byte	0x04, 0x37
        /*0002*/ 	.short	(.L_7 - .L_6)
.L_6:
        /*0004*/ 	.word	0x00000082


	//----- nvinfo : EIATTR_KPARAM_INFO
	.align		4
.L_7:
        /*0008*/ 	.byte	0x04, 0x17
        /*000a*/ 	.short	(.L_9 - .L_8)
.L_8:
        /*000c*/ 	.word	0x00000000
        /*0010*/ 	.short	0x0002
        /*0012*/ 	.short	0x0010
        /*0014*/ 	.byte	0x00, 0xf5, 0x21, 0x00


	//----- nvinfo : EIATTR_KPARAM_INFO
	.align		4
.L_9:
        /*0018*/ 	.byte	0x04, 0x17
        /*001a*/ 	.short	(.L_11 - .L_10)
.L_10:
        /*001c*/ 	.word	0x00000000
        /*0020*/ 	.short	0x0001
        /*0022*/ 	.short	0x0008
        /*0024*/ 	.byte	0x00, 0xf5, 0x21, 0x00


	//----- nvinfo : EIATTR_KPARAM_INFO
	.align		4
.L_11:
        /*0028*/ 	.byte	0x04, 0x17
        /*002a*/ 	.short	(.L_13 - .L_12)
.L_12:
        /*002c*/ 	.word	0x00000000
        /*0030*/ 	.short	0x0000
        /*0032*/ 	.short	0x0000
        /*0034*/ 	.byte	0x00, 0xf5, 0x21, 0x00


	//----- nvinfo : EIATTR_SPARSE_MMA_MASK
	.align		4
.L_13:
        /*0038*/ 	.byte	0x03, 0x50
        /*003a*/ 	.short	0x0000


	//----- nvinfo : EIATTR_MAXREG_COUNT
	.align		4
        /*003c*/ 	.byte	0x03, 0x1b
        /*003e*/ 	.short	0x00ff


	//----- nvinfo : EIATTR_MERCURY_ISA_VERSION
	.align		4
        /*0040*/ 	.byte	0x03, 0x5f
        /*0042*/ 	.short	0x0101


	//----- nvinfo : EIATTR_VRC_CTA_INIT_COUNT
	.align		4
        /*0044*/ 	.byte	0x02, 0x4a
	.zero		1
	.zero		1


	//----- nvinfo : EIATTR_EXIT_INSTR_OFFSETS
	.align		4
        /*0048*/ 	.byte	0x04, 0x1c
        /*004a*/ 	.short	(.L_15 - .L_14)


	//   ....[0]....
.L_14:
        /*004c*/ 	.word	0x00000610


	//----- nvinfo : EIATTR_CRS_STACK_SIZE
	.align		4
.L_15:
        /*0050*/ 	.byte	0x04, 0x1e
        /*0052*/ 	.short	(.L_17 - .L_16)
.L_16:
        /*0054*/ 	.word	0x00000000


	//----- nvinfo : EIATTR_CBANK_PARAM_SIZE
	.align		4
.L_17:
        /*0058*/ 	.byte	0x03, 0x19
        /*005a*/ 	.short	0x0018


	//----- nvinfo : EIATTR_PARAM_CBANK
	.align		4
        /*005c*/ 	.byte	0x04, 0x0a
        /*005e*/ 	.short	(.L_19 - .L_18)
	.align		4
.L_18:
        /*0060*/ 	.word	index@(.nv.constant0._Z6VecAddPiS_S_)
        /*0064*/ 	.short	0x0380
        /*0066*/ 	.short	0x0018


	//----- nvinfo : EIATTR_SW_WAR
	.align		4
.L_19:
        /*0068*/ 	.byte	0x04, 0x36
        /*006a*/ 	.short	(.L_21 - .L_20)
.L_20:
        /*006c*/ 	.word	0x00000008
.L_21:


//--------------------- .nv.callgraph             --------------------------
	.section	.nv.callgraph,"",@"SHT_CUDA_CALLGRAPH"
	.align	4
	.sectionentsize	8
	.align		4
        /*0000*/ 	.word	0x00000000
	.align		4
        /*0004*/ 	.word	0xffffffff
	.align		4
        /*0008*/ 	.word	0x00000000
	.align		4
        /*000c*/ 	.word	0xfffffffe
	.align		4
        /*0010*/ 	.word	0x00000000
	.align		4
        /*0014*/ 	.word	0xfffffffd
	.align		4
        /*0018*/ 	.word	0x00000000
	.align		4
        /*001c*/ 	.word	0xfffffffc


//--------------------- .text._Z6VecAddPiS_S_     --------------------------
	.section	.text._Z6VecAddPiS_S_,"ax",@progbits
	.align	128
        .global         _Z6VecAddPiS_S_
        .type           _Z6VecAddPiS_S_,@function
        .size           _Z6VecAddPiS_S_,(.L_x_4 - _Z6VecAddPiS_S_)
        .other          _Z6VecAddPiS_S_,@"STO_CUDA_ENTRY STV_DEFAULT"
_Z6VecAddPiS_S_:
.text._Z6VecAddPiS_S_:
[----:B------:R-:W-:Y:S01]  /*0000*/  LDC R1, c[0x0][0x37c] ;  /* 0x0000df00ff017b82 */ /* 0x000fe20000000800 */
[----:B------:R-:W0:Y:S07]  /*0010*/  S2R R3, SR_TID.X ;  /* 0x0000000000037919 */ /* 0x000e2e0000002100 */
[----:B------:R-:W0:Y:S01]  /*0020*/  S2UR UR4, SR_CTAID.X ;  /* 0x00000000000479c3 */ /* 0x000e220000002500 */
[----:B------:R-:W1:Y:S01]  /*0030*/  LDCU.128 UR12, c[0x0][0x380] ;  /* 0x00007000ff0c77ac */ /* 0x000e620008000c00 */
[----:B------:R-:W2:Y:S06]  /*0040*/  LDCU.64 UR10, c[0x0][0x390] ;  /* 0x00007200ff0a77ac */ /* 0x000eac0008000a00 */
[----:B------:R-:W0:Y:S01]  /*0050*/  LDC R0, c[0x0][0x360] ;  /* 0x0000d800ff007b82 */ /* 0x000e220000000800 */
[----:B------:R-:W3:Y:S01]  /*0060*/  LDCU.64 UR16, c[0x0][0x358] ;  /* 0x00006b00ff1077ac */ /* 0x000ee20008000a00 */
[----:B-1----:R-:W-:-:S02]  /*0070*/  UIADD3 UR9, UP0, UPT, UR12, 0x20, URZ ;  /* 0x000000200c097890 */ /* 0x002fc4000ff1e0ff */
[----:B------:R-:W-:Y:S02]  /*0080*/  UIADD3 UR7, UP1, UPT, UR14, 0x20, URZ ;  /* 0x000000200e077890 */ /* 0x000fe4000ff3e0ff */
[----:B--2---:R-:W-:Y:S02]  /*0090*/  UIADD3 UR5, UP2, UPT, UR10, 0x20, URZ ;  /* 0x000000200a057890 */ /* 0x004fe4000ff5e0ff */
[----:B------:R-:W-:Y:S02]  /*00a0*/  UIADD3.X UR10, UPT, UPT, URZ, UR13, URZ, UP0, !UPT ;  /* 0x0000000dff0a7290 */ /* 0x000fe400087fe4ff */
[----:B------:R-:W-:Y:S02]  /*00b0*/  UIADD3.X UR8, UPT, UPT, URZ, UR15, URZ, UP1, !UPT ;  /* 0x0000000fff087290 */ /* 0x000fe40008ffe4ff */
[----:B------:R-:W-:Y:S01]  /*00c0*/  UIADD3.X UR6, UPT, UPT, URZ, UR11, URZ, UP2, !UPT ;  /* 0x0000000bff067290 */ /* 0x000fe200097fe4ff */
[----:B0-----:R-:W-:Y:S01]  /*00d0*/  IMAD R0, R0, UR4, R3 ;  /* 0x0000000400007c24 */ /* 0x001fe2000f8e0203 */
[----:B------:R-:W-:-:S04]  /*00e0*/  UMOV UR4, URZ ;  /* 0x000000ff00047c82 */ /* 0x000fc80008000000 */
[----:B------:R-:W-:-:S04]  /*00f0*/  SHF.L.U32 R0, R0, 0x9, RZ ;  /* 0x0000000900007819 */ /* 0x000fc800000006ff */
[----:B---3--:R-:W-:-:S13]  /*0100*/  ISETP.GT.AND P0, PT, R0, 0x1fffdff, PT ;  /* 0x01fffdff0000780c */ /* 0x008fda0003f04270 */
.L_x_2:
[----:B------:R-:W-:Y:S01]  /*0110*/  UIADD3 UR4, UPT, UPT, UR4, 0x10, URZ ;  /* 0x0000001004047890 */ /* 0x000fe2000fffe0ff */
[----:B------:R-:W-:Y:S03]  /*0120*/  BSSY.RECONVERGENT B0, `(.L_x_0) ;  /* 0x000004c000007945 */ /* 0x000fe60003800200 */
[----:B------:R-:W-:Y:S01]  /*0130*/  UISETP.NE.AND UP0, UPT, UR4, 0x200, UPT ;  /* 0x000002000400788c */ /* 0x000fe2000bf05270 */
[----:B0-----:R-:W-:Y:S10]  /*0140*/  @P0 BRA `(.L_x_1) ;  /* 0x0000000400240947 */ /* 0x001ff40003800000 */
[----:B------:R-:W-:Y:S01]  /*0150*/  MOV R3, UR10 ;  /* 0x0000000a00037c02 */ /* 0x000fe20008000f00 */
[----:B------:R-:W-:Y:S01]  /*0160*/  IMAD.U32 R2, RZ, RZ, UR9 ;  /* 0x00000009ff027e24 */ /* 0x000fe2000f8e00ff */
[----:B------:R-:W-:Y:S01]  /*0170*/  MOV R5, UR8 ;  /* 0x0000000800057c02 */ /* 0x000fe20008000f00 */
[----:B------:R-:W-:Y:S02]  /*0180*/  IMAD.U32 R4, RZ, RZ, UR7 ;  /* 0x00000007ff047e24 */ /* 0x000fe4000f8e00ff */
[----:B------:R-:W-:-:S04]  /*0190*/  IMAD.WIDE R2, R0, 0x4, R2 ;  /* 0x0000000400027825 */ /* 0x000fc800078e0202 */
[----:B------:R-:W-:Y:S01]  /*01a0*/  IMAD.WIDE R4, R0, 0x4, R4 ;  /* 0x0000000400047825 */ /* 0x000fe200078e0204 */
[----:B------:R-:W2:Y:S04]  /*01b0*/  LDG.E R8, desc[UR16][R2.64+-0x20] ;  /* 0xffffe01002087981 */ /* 0x000ea8000c1e1900 */
[----:B------:R-:W2:Y:S01]  /*01c0*/  LDG.E R9, desc[UR16][R4.64+-0x20] ;  /* 0xffffe01004097981 */ /* 0x000ea2000c1e1900 */
[----:B------:R-:W-:Y:S01]  /*01d0*/  MOV R7, UR6 ;  /* 0x0000000600077c02 */ /* 0x000fe20008000f00 */
[----:B------:R-:W-:-:S04]  /*01e0*/  IMAD.U32 R6, RZ, RZ, UR5 ;  /* 0x00000005ff067e24 */ /* 0x000fc8000f8e00ff */
[----:B------:R-:W-:-:S04]  /*01f0*/  IMAD.WIDE R6, R0, 0x4, R6 ;  /* 0x0000000400067825 */ /* 0x000fc800078e0206 */
[----:B--2---:R-:W-:-:S05]  /*0200*/  IMAD.IADD R9, R8, 0x1, R9 ;  /* 0x0000000108097824 */ /* 0x004fca00078e0209 */
[----:B------:R0:W-:Y:S04]  /*0210*/  STG.E desc[UR16][R6.64+-0x20], R9 ;  /* 0xffffe00906007986 */ /* 0x0001e8000c101910 */
[----:B------:R-:W2:Y:S04]  /*0220*/  LDG.E R8, desc[UR16][R2.64+-0x1c] ;  /* 0xffffe41002087981 */ /* 0x000ea8000c1e1900 */
[----:B------:R-:W2:Y:S02]  /*0230*/  LDG.E R11, desc[UR16][R4.64+-0x1c] ;  /* 0xffffe410040b7981 */ /* 0x000ea4000c1e1900 */
[----:B--2---:R-:W-:-:S05]  /*0240*/  IADD3 R11, PT, PT, R8, R11, RZ ;  /* 0x0000000b080b7210 */ /* 0x004fca0007ffe0ff */
[----:B------:R1:W-:Y:S04]  /*0250*/  STG.E desc[UR16][R6.64+-0x1c], R11 ;  /* 0xffffe40b06007986 */ /* 0x0003e8000c101910 */
[----:B------:R-:W2:Y:S04]  /*0260*/  LDG.E R8, desc[UR16][R2.64+-0x18] ;  /* 0xffffe81002087981 */ /* 0x000ea8000c1e1900 */
[----:B------:R-:W2:Y:S02]  /*0270*/  LDG.E R13, desc[UR16][R4.64+-0x18] ;  /* 0xffffe810040d7981 */ /* 0x000ea4000c1e1900 */
[----:B--2---:R-:W-:-:S05]  /*0280*/  IMAD.IADD R13, R8, 0x1, R13 ;  /* 0x00000001080d7824 */ /* 0x004fca00078e020d */
[----:B------:R2:W-:Y:S04]  /*0290*/  STG.E desc[UR16][R6.64+-0x18], R13 ;  /* 0xffffe80d06007986 */ /* 0x0005e8000c101910 */
[----:B------:R-:W3:Y:S04]  /*02a0*/  LDG.E R8, desc[UR16][R2.64+-0x14] ;  /* 0xffffec1002087981 */ /* 0x000ee8000c1e1900 */
[----:B------:R-:W3:Y:S02]  /*02b0*/  LDG.E R15, desc[UR16][R4.64+-0x14] ;  /* 0xffffec10040f7981 */ /* 0x000ee4000c1e1900 */
[----:B---3--:R-:W-:-:S05]  /*02c0*/  IADD3 R15, PT, PT, R8, R15, RZ ;  /* 0x0000000f080f7210 */ /* 0x008fca0007ffe0ff */
[----:B------:R3:W-:Y:S04]  /*02d0*/  STG.E desc[UR16][R6.64+-0x14], R15 ;  /* 0xffffec0f06007986 */ /* 0x0007e8000c101910 */
[----:B------:R-:W4:Y:S04]  /*02e0*/  LDG.E R8, desc[UR16][R2.64+-0x10] ;  /* 0xfffff01002087981 */ /* 0x000f28000c1e1900 */
[----:B0-----:R-:W4:Y:S02]  /*02f0*/  LDG.E R9, desc[UR16][R4.64+-0x10] ;  /* 0xfffff01004097981 */ /* 0x001f24000c1e1900 */
[----:B----4-:R-:W-:-:S05]  /*0300*/  IMAD.IADD R9, R8, 0x1, R9 ;  /* 0x0000000108097824 */ /* 0x010fca00078e0209 */
[----:B------:R0:W-:Y:S04]  /*0310*/  STG.E desc[UR16][R6.64+-0x10], R9 ;  /* 0xfffff00906007986 */ /* 0x0001e8000c101910 */
[----:B------:R-:W4:Y:S04]  /*0320*/  LDG.E R8, desc[UR16][R2.64+-0xc] ;  /* 0xfffff41002087981 */ /* 0x000f28000c1e1900 */
[----:B-1----:R-:W4:Y:S02]  /*0330*/  LDG.E R11, desc[UR16][R4.64+-0xc] ;  /* 0xfffff410040b7981 */ /* 0x002f24000c1e1900 */
[----:B----4-:R-:W-:-:S05]  /*0340*/  IADD3 R11, PT, PT, R8, R11, RZ ;  /* 0x0000000b080b7210 */ /* 0x010fca0007ffe0ff */
[----:B------:R1:W-:Y:S04]  /*0350*/  STG.E desc[UR16][R6.64+-0xc], R11 ;  /* 0xfffff40b06007986 */ /* 0x0003e8000c101910 */
[----:B------:R-:W4:Y:S04]  /*0360*/  LDG.E R8, desc[UR16][R2.64+-0x8] ;  /* 0xfffff81002087981 */ /* 0x000f28000c1e1900 */
[----:B--2---:R-:W4:Y:S02]  /*0370*/  LDG.E R13, desc[UR16][R4.64+-0x8] ;  /* 0xfffff810040d7981 */ /* 0x004f24000c1e1900 */
[----:B----4-:R-:W-:-:S05]  /*0380*/  IMAD.IADD R13, R8, 0x1, R13 ;  /* 0x00000001080d7824 */ /* 0x010fca00078e020d */
[----:B------:R2:W-:Y:S04]  /*0390*/  STG.E desc[UR16][R6.64+-0x8], R13 ;  /* 0xfffff80d06007986 */ /* 0x0005e8000c101910 */
[----:B------:R-:W4:Y:S04]  /*03a0*/  LDG.E R8, desc[UR16][R2.64+-0x4] ;  /* 0xfffffc1002087981 */ /* 0x000f28000c1e1900 */
[----:B---3--:R-:W4:Y:S02]  /*03b0*/  LDG.E R15, desc[UR16][R4.64+-0x4] ;  /* 0xfffffc10040f7981 */ /* 0x008f24000c1e1900 */
[----:B----4-:R-:W-:-:S05]  /*03c0*/  IADD3 R15, PT, PT, R8, R15, RZ ;  /* 0x0000000f080f7210 */ /* 0x010fca0007ffe0ff */
        /* <DEDUP_REMOVED lines=11> */
[----:B----4-:R-:W-:-:S05]  /*0480*/  IADD3 R13, PT, PT, R8, R13, RZ ;  /* 0x0000000d080d7210 */ /* 0x010fca0007ffe0ff */
[----:B------:R2:W-:Y:S04]  /*0490*/  STG.E desc[UR16][R6.64+0x8], R13 ;  /* 0x0000080d06007986 */ /* 0x0005e8000c101910 */
[----:B------:R-:W4:Y:S04]  /*04a0*/  LDG.E R8, desc[UR16][R2.64+0xc] ;  /* 0x00000c1002087981 */ /* 0x000f28000c1e1900 */
[----:B---3--:R-:W4:Y:S02]  /*04b0*/  LDG.E R15, desc[UR16][R4.64+0xc] ;  /* 0x00000c10040f7981 */ /* 0x008f24000c1e1900 */
[----:B----4-:R-:W-:-:S05]  /*04c0*/  IMAD.IADD R15, R8, 0x1, R15 ;  /* 0x00000001080f7824 */ /* 0x010fca00078e020f */
[----:B------:R3:W-:Y:S04]  /*04d0*/  STG.E desc[UR16][R6.64+0xc], R15 ;  /* 0x00000c0f06007986 */ /* 0x0007e8000c101910 */
[----:B------:R-:W4:Y:S04]  /*04e0*/  LDG.E R8, desc[UR16][R2.64+0x10] ;  /* 0x0000101002087981 */ /* 0x000f28000c1e1900 */
[----:B0-----:R-:W4:Y:S02]  /*04f0*/  LDG.E R9, desc[UR16][R4.64+0x10] ;  /* 0x0000101004097981 */ /* 0x001f24000c1e1900 */
[----:B----4-:R-:W-:-:S05]  /*0500*/  IADD3 R9, PT, PT, R8, R9, RZ ;  /* 0x0000000908097210 */ /* 0x010fca0007ffe0ff */
        /* <DEDUP_REMOVED lines=9> */
[----:B------:R-:W2:Y:S04]  /*05a0*/  LDG.E R8, desc[UR16][R2.64+0x1c] ;  /* 0x00001c1002087981 */ /* 0x000ea8000c1e1900 */
[----:B---3--:R-:W2:Y:S02]  /*05b0*/  LDG.E R15, desc[UR16][R4.64+0x1c] ;  /* 0x00001c10040f7981 */ /* 0x008ea4000c1e1900 */
[----:B--2---:R-:W-:-:S05]  /*05c0*/  IADD3 R15, PT, PT, R8, R15, RZ ;  /* 0x0000000f080f7210 */ /* 0x004fca0007ffe0ff */
[----:B------:R0:W-:Y:S02]  /*05d0*/  STG.E desc[UR16][R6.64+0x1c], R15 ;  /* 0x00001c0f06007986 */ /* 0x0001e4000c101910 */
.L_x_1:
[----:B------:R-:W-:Y:S05]  /*05e0*/  BSYNC.RECONVERGENT B0 ;  /* 0x0000000000007941 */ /* 0x000fea0003800200 */
.L_x_0:
[----:B------:R-:W-:Y:S01]  /*05f0*/  IADD3 R0, PT, PT, R0, 0x10, RZ ;  /* 0x0000001000007810 */ /* 0x000fe20007ffe0ff */
[----:B------:R-:W-:Y:S06]  /*0600*/  BRA.U UP0, `(.L_x_2) ;  /* 0xfffffff900c07547 */ /* 0x000fec000b83ffff */
[----:B------:R-:W-:Y:S05]  /*0610*/  EXIT ;  /* 0x000000000000794d */ /* 0x000fea0003800000 */
.L_x_3:
[----:B------:R-:W-:-:S00]  /*0620*/  BRA `(.L_x_3) ;  /* 0xfffffffc00fc7947 */ /* 0x000fc0000383ffff */
[----:B------:R-:W-:-:S00]  /*0630*/  NOP ;  /* 0x0000000000007918 */ /* 0x000fc00000000000 */
        /* <DEDUP_REMOVED lines=12> */
.L_x_4:


//--------------------- .nv.shared.reserved.0     --------------------------
	.section	.nv.shared.reserved.0,"aw",@nobits
	.weak		__nv_reservedSMEM_offset_0_alias
	.size		__nv_reservedSMEM_offset_0_alias, 0, 64
	.other		__nv_reservedSMEM_offset_0_alias,@"STO_CUDA_RESERVED_SHARED STV_DEFAULT"
__nv_reservedSMEM_offset_0_alias:
	.zero		0
	.zero		64


//--------------------- .nv.constant0._Z6VecAddPiS_S_ --------------------------
	.section	.nv.constant0._Z6VecAddPiS_S_,"a",@progbits
	.sectionflags	@""
	.align	4
.nv.constant0._Z6VecAddPiS_S_:
	.zero		920


//--------------------- SYMBOLS --------------------------

	.type		.nv.reservedSmem.offset0,@object
	.size		.nv.reservedSmem.offset0,0x4
